//
// Generated by NVIDIA NVVM Compiler
//
// Compiler Build ID: CL-36424714
// Cuda compilation tools, release 13.0, V13.0.88
// Based on NVVM 20.0.0
//

.version 9.0
.target sm_100
.address_size 64

	// .globl	_ZN3brt4cuda6kernel25transpose_naive_2d_kernelIfEEvPKT_PS3_ii

.visible .entry _ZN3brt4cuda6kernel25transpose_naive_2d_kernelIfEEvPKT_PS3_ii(
	.param .u64 .ptr .align 1 _ZN3brt4cuda6kernel25transpose_naive_2d_kernelIfEEvPKT_PS3_ii_param_0,
	.param .u64 .ptr .align 1 _ZN3brt4cuda6kernel25transpose_naive_2d_kernelIfEEvPKT_PS3_ii_param_1,
	.param .u32 _ZN3brt4cuda6kernel25transpose_naive_2d_kernelIfEEvPKT_PS3_ii_param_2,
	.param .u32 _ZN3brt4cuda6kernel25transpose_naive_2d_kernelIfEEvPKT_PS3_ii_param_3
)
{
	.reg .pred 	%p<4>;
	.reg .b32 	%r<13>;
	.reg .b32 	%f<2>;
	.reg .b64 	%rd<9>;

	ld.param.u64 	%rd1, [_ZN3brt4cuda6kernel25transpose_naive_2d_kernelIfEEvPKT_PS3_ii_param_0];
	ld.param.u64 	%rd2, [_ZN3brt4cuda6kernel25transpose_naive_2d_kernelIfEEvPKT_PS3_ii_param_1];
	ld.param.u32 	%r3, [_ZN3brt4cuda6kernel25transpose_naive_2d_kernelIfEEvPKT_PS3_ii_param_2];
	ld.param.u32 	%r4, [_ZN3brt4cuda6kernel25transpose_naive_2d_kernelIfEEvPKT_PS3_ii_param_3];
	mov.u32 	%r5, %ctaid.x;
	mov.u32 	%r6, %ntid.x;
	mov.u32 	%r7, %tid.x;
	mad.lo.s32 	%r1, %r5, %r6, %r7;
	mov.u32 	%r8, %ctaid.y;
	mov.u32 	%r9, %ntid.y;
	mov.u32 	%r10, %tid.y;
	mad.lo.s32 	%r2, %r8, %r9, %r10;
	setp.ge.s32 	%p1, %r2, %r3;
	setp.ge.s32 	%p2, %r1, %r4;
	or.pred  	%p3, %p1, %p2;
	@%p3 bra 	$L__BB0_2;
	cvta.to.global.u64 	%rd3, %rd1;
	cvta.to.global.u64 	%rd4, %rd2;
	mad.lo.s32 	%r11, %r4, %r2, %r1;
	mad.lo.s32 	%r12, %r3, %r1, %r2;
	mul.wide.s32 	%rd5, %r11, 4;
	add.s64 	%rd6, %rd3, %rd5;
	ld.global.f32 	%f1, [%rd6];
	mul.wide.s32 	%rd7, %r12, 4;
	add.s64 	%rd8, %rd4, %rd7;
	st.global.f32 	[%rd8], %f1;
$L__BB0_2:
	ret;

}
	// .globl	_ZN3brt4cuda6kernel25transpose_naive_2d_kernelI6__halfEEvPKT_PS4_ii
.visible .entry _ZN3brt4cuda6kernel25transpose_naive_2d_kernelI6__halfEEvPKT_PS4_ii(
	.param .u64 .ptr .align 1 _ZN3brt4cuda6kernel25transpose_naive_2d_kernelI6__halfEEvPKT_PS4_ii_param_0,
	.param .u64 .ptr .align 1 _ZN3brt4cuda6kernel25transpose_naive_2d_kernelI6__halfEEvPKT_PS4_ii_param_1,
	.param .u32 _ZN3brt4cuda6kernel25transpose_naive_2d_kernelI6__halfEEvPKT_PS4_ii_param_2,
	.param .u32 _ZN3brt4cuda6kernel25transpose_naive_2d_kernelI6__halfEEvPKT_PS4_ii_param_3
)
{
	.reg .pred 	%p<4>;
	.reg .b16 	%rs<2>;
	.reg .b32 	%r<13>;
	.reg .b64 	%rd<9>;

	ld.param.u64 	%rd1, [_ZN3brt4cuda6kernel25transpose_naive_2d_kernelI6__halfEEvPKT_PS4_ii_param_0];
	ld.param.u64 	%rd2, [_ZN3brt4cuda6kernel25transpose_naive_2d_kernelI6__halfEEvPKT_PS4_ii_param_1];
	ld.param.u32 	%r3, [_ZN3brt4cuda6kernel25transpose_naive_2d_kernelI6__halfEEvPKT_PS4_ii_param_2];
	ld.param.u32 	%r4, [_ZN3brt4cuda6kernel25transpose_naive_2d_kernelI6__halfEEvPKT_PS4_ii_param_3];
	mov.u32 	%r5, %ctaid.x;
	mov.u32 	%r6, %ntid.x;
	mov.u32 	%r7, %tid.x;
	mad.lo.s32 	%r1, %r5, %r6, %r7;
	mov.u32 	%r8, %ctaid.y;
	mov.u32 	%r9, %ntid.y;
	mov.u32 	%r10, %tid.y;
	mad.lo.s32 	%r2, %r8, %r9, %r10;
	setp.ge.s32 	%p1, %r2, %r3;
	setp.ge.s32 	%p2, %r1, %r4;
	or.pred  	%p3, %p1, %p2;
	@%p3 bra 	$L__BB1_2;
	cvta.to.global.u64 	%rd3, %rd1;
	cvta.to.global.u64 	%rd4, %rd2;
	mad.lo.s32 	%r11, %r4, %r2, %r1;
	mad.lo.s32 	%r12, %r3, %r1, %r2;
	mul.wide.s32 	%rd5, %r12, 2;
	add.s64 	%rd6, %rd4, %rd5;
	mul.wide.s32 	%rd7, %r11, 2;
	add.s64 	%rd8, %rd3, %rd7;
	ld.global.u16 	%rs1, [%rd8];
	st.global.u16 	[%rd6], %rs1;
$L__BB1_2:
	ret;

}


// ===== COMPILED SASS (sm_100) =====

	.target	sm_100

	.elftype	@"ET_EXEC"


//--------------------- .note.nv.tkinfo           --------------------------
	.section	.note.nv.tkinfo,"",@"SHT_NOTE"
	.sectionflags	@"SHF_NOTE_NV_TKINFO"
	.tkinfo
        /*0018*/ 	.word	0x00000002
        /*0030*/ 	.string	""
        /*0030*/ 	.string	"ptxas"
        /*0030*/ 	.string	"Cuda compilation tools, release 13.0, V13.0.88"
        /*0030*/ 	.string	"Build cuda_13.0.r13.0/compiler.36424714_0"
        /*0030*/ 	.string	"-arch sm_100 -m 64 "



//--------------------- .note.nv.cuinfo           --------------------------
	.section	.note.nv.cuinfo,"",@"SHT_NOTE"
	.sectionflags	@"SHF_NOTE_NV_CUINFO"
        /*0018*/ 	.short	0x0002
        /*001a*/ 	.short	0x0064
        /*001c*/ 	.short	0x0082
	.zero		2


//--------------------- .nv.info                  --------------------------
	.section	.nv.info,"",@"SHT_CUDA_INFO"
	.align	4


	//----- nvinfo : EIATTR_REGCOUNT
	.align		4
        /*0000*/ 	.byte	0x04, 0x2f
        /*0002*/ 	.short	(.L_1 - .L_0)
	.align		4
.L_0:
        /*0004*/ 	.word	index@(_ZN3brt4cuda6kernel25transpose_naive_2d_kernelIfEEvPKT_PS3_ii)
        /*0008*/ 	.word	0x0000000a


	//----- nvinfo : EIATTR_FRAME_SIZE
	.align		4
.L_1:
        /*000c*/ 	.byte	0x04, 0x11
        /*000e*/ 	.short	(.L_3 - .L_2)
	.align		4
.L_2:
        /*0010*/ 	.word	index@(_ZN3brt4cuda6kernel25transpose_naive_2d_kernelIfEEvPKT_PS3_ii)
        /*0014*/ 	.word	0x00000000


	//----- nvinfo : EIATTR_REGCOUNT
	.align		4
.L_3:
        /*0018*/ 	.byte	0x04, 0x2f
        /*001a*/ 	.short	(.L_5 - .L_4)
	.align		4
.L_4:
        /*001c*/ 	.word	index@(_ZN3brt4cuda6kernel25transpose_naive_2d_kernelI6__halfEEvPKT_PS4_ii)
        /*0020*/ 	.word	0x0000000a


	//----- nvinfo : EIATTR_FRAME_SIZE
	.align		4
.L_5:
        /*0024*/ 	.byte	0x04, 0x11
        /*0026*/ 	.short	(.L_7 - .L_6)
	.align		4
.L_6:
        /*0028*/ 	.word	index@(_ZN3brt4cuda6kernel25transpose_naive_2d_kernelI6__halfEEvPKT_PS4_ii)
        /*002c*/ 	.word	0x00000000


	//----- nvinfo : EIATTR_MIN_STACK_SIZE
	.align		4
.L_7:
        /*0030*/ 	.byte	0x04, 0x12
        /*0032*/ 	.short	(.L_9 - .L_8)
	.align		4
.L_8:
        /*0034*/ 	.word	index@(_ZN3brt4cuda6kernel25transpose_naive_2d_kernelI6__halfEEvPKT_PS4_ii)
        /*0038*/ 	.word	0x00000000


	//----- nvinfo : EIATTR_MIN_STACK_SIZE
	.align		4
.L_9:
        /*003c*/ 	.byte	0x04, 0x12
        /*003e*/ 	.short	(.L_11 - .L_10)
	.align		4
.L_10:
        /*0040*/ 	.word	index@(_ZN3brt4cuda6kernel25transpose_naive_2d_kernelIfEEvPKT_PS3_ii)
        /*0044*/ 	.word	0x00000000
.L_11:


//--------------------- .nv.compat                --------------------------
	.section	.nv.compat,"",@"SHT_CUDA_COMPAT_INFO"
	.align	4
        /*0000*/ 	.byte	0x02, 0x09, 0x00, 0x00, 0x02, 0x02, 0x01, 0x00, 0x02, 0x05, 0x05, 0x00, 0x03, 0x07, 0x01, 0x01
        /*0010*/ 	.byte	0x02, 0x03, 0x00, 0x00, 0x02, 0x06, 0x01, 0x00, 0x04, 0x0b, 0x08, 0x00, 0x09, 0x00, 0x00, 0x00
        /*0020*/ 	.byte	0x00, 0x00, 0x00, 0x00


//--------------------- .nv.info._ZN3brt4cuda6kernel25transpose_naive_2d_kernelI6__halfEEvPKT_PS4_ii --------------------------
	.section	.nv.info._ZN3brt4cuda6kernel25transpose_naive_2d_kernelI6__halfEEvPKT_PS4_ii,"",@"SHT_CUDA_INFO"
	.sectionflags	@""
	.align	4


	//----- nvinfo : EIATTR_CUDA_API_VERSION
	.align		4
        /*0000*/ 	.byte	0x04, 0x37
        /*0002*/ 	.short	(.L_13 - .L_12)
.L_12:
        /*0004*/ 	.word	0x00000082


	//----- nvinfo : EIATTR_KPARAM_INFO
	.align		4
.L_13:
        /*0008*/ 	.byte	0x04, 0x17
        /*000a*/ 	.short	(.L_15 - .L_14)
.L_14:
        /*000c*/ 	.word	0x00000000
        /*0010*/ 	.short	0x0003
        /*0012*/ 	.short	0x0014
        /*0014*/ 	.byte	0x00, 0xf0, 0x11, 0x00


	//----- nvinfo : EIATTR_KPARAM_INFO
	.align		4
.L_15:
        /*0018*/ 	.byte	0x04, 0x17
        /*001a*/ 	.short	(.L_17 - .L_16)
.L_16:
        /*001c*/ 	.word	0x00000000
        /*0020*/ 	.short	0x0002
        /*0022*/ 	.short	0x0010
        /*0024*/ 	.byte	0x00, 0xf0, 0x11, 0x00


	//----- nvinfo : EIATTR_KPARAM_INFO
	.align		4
.L_17:
        /*0028*/ 	.byte	0x04, 0x17
        /*002a*/ 	.short	(.L_19 - .L_18)
.L_18:
        /*002c*/ 	.word	0x00000000
        /*0030*/ 	.short	0x0001
        /*0032*/ 	.short	0x0008
        /*0034*/ 	.byte	0x00, 0xf5, 0x21, 0x00


	//----- nvinfo : EIATTR_KPARAM_INFO
	.align		4
.L_19:
        /*0038*/ 	.byte	0x04, 0x17
        /*003a*/ 	.short	(.L_21 - .L_20)
.L_20:
        /*003c*/ 	.word	0x00000000
        /*0040*/ 	.short	0x0000
        /*0042*/ 	.short	0x0000
        /*0044*/ 	.byte	0x00, 0xf5, 0x21, 0x00


	//----- nvinfo : EIATTR_SPARSE_MMA_MASK
	.align		4
.L_21:
        /*0048*/ 	.byte	0x03, 0x50
        /*004a*/ 	.short	0x0000


	//----- nvinfo : EIATTR_MAXREG_COUNT
	.align		4
        /*004c*/ 	.byte	0x03, 0x1b
        /*004e*/ 	.short	0x00ff


	//----- nvinfo : EIATTR_MERCURY_ISA_VERSION
	.align		4
        /*0050*/ 	.byte	0x03, 0x5f
        /*0052*/ 	.short	0x0101


	//----- nvinfo : EIATTR_VRC_CTA_INIT_COUNT
	.align		4
        /*0054*/ 	.byte	0x02, 0x4a
	.zero		1
	.zero		1


	//----- nvinfo : EIATTR_EXIT_INSTR_OFFSETS
	.align		4
        /*0058*/ 	.byte	0x04, 0x1c
        /*005a*/ 	.short	(.L_23 - .L_22)


	//   ....[0]....
.L_22:
        /*005c*/ 	.word	0x000000c0


	//   ....[1]....
        /*0060*/ 	.word	0x00000160


	//----- nvinfo : EIATTR_CBANK_PARAM_SIZE
	.align		4
.L_23:
        /*0064*/ 	.byte	0x03, 0x19
        /*0066*/ 	.short	0x0018


	//----- nvinfo : EIATTR_PARAM_CBANK
	.align		4
        /*0068*/ 	.byte	0x04, 0x0a
        /*006a*/ 	.short	(.L_25 - .L_24)
	.align		4
.L_24:
        /*006c*/ 	.word	index@(.nv.constant0._ZN3brt4cuda6kernel25transpose_naive_2d_kernelI6__halfEEvPKT_PS4_ii)
        /*0070*/ 	.short	0x0380
        /*0072*/ 	.short	0x0018


	//----- nvinfo : EIATTR_SW_WAR
	.align		4
.L_25:
        /*0074*/ 	.byte	0x04, 0x36
        /*0076*/ 	.short	(.L_27 - .L_26)
.L_26:
        /*0078*/ 	.word	0x00000008
.L_27:


//--------------------- .nv.info._ZN3brt4cuda6kernel25transpose_naive_2d_kernelIfEEvPKT_PS3_ii --------------------------
	.section	.nv.info._ZN3brt4cuda6kernel25transpose_naive_2d_kernelIfEEvPKT_PS3_ii,"",@"SHT_CUDA_INFO"
	.sectionflags	@""
	.align	4


	//----- nvinfo : EIATTR_CUDA_API_VERSION
	.align		4
        /*0000*/ 	.byte	0x04, 0x37
        /*0002*/ 	.short	(.L_29 - .L_28)
.L_28:
        /*0004*/ 	.word	0x00000082


	//----- nvinfo : EIATTR_KPARAM_INFO
	.align		4
.L_29:
        /*0008*/ 	.byte	0x04, 0x17
        /*000a*/ 	.short	(.L_31 - .L_30)
.L_30:
        /*000c*/ 	.word	0x00000000
        /*0010*/ 	.short	0x0003
        /*0012*/ 	.short	0x0014
        /*0014*/ 	.byte	0x00, 0xf0, 0x11, 0x00


	//----- nvinfo : EIATTR_KPARAM_INFO
	.align		4
.L_31:
        /*0018*/ 	.byte	0x04, 0x17
        /*001a*/ 	.short	(.L_33 - .L_32)
.L_32:
        /*001c*/ 	.word	0x00000000
        /*0020*/ 	.short	0x0002
        /*0022*/ 	.short	0x0010
        /*0024*/ 	.byte	0x00, 0xf0, 0x11, 0x00


	//----- nvinfo : EIATTR_KPARAM_INFO
	.align		4
.L_33:
        /*0028*/ 	.byte	0x04, 0x17
        /*002a*/ 	.short	(.L_35 - .L_34)
.L_34:
        /*002c*/ 	.word	0x00000000
        /*0030*/ 	.short	0x0001
        /*0032*/ 	.short	0x0008
        /*0034*/ 	.byte	0x00, 0xf5, 0x21, 0x00


	//----- nvinfo : EIATTR_KPARAM_INFO
	.align		4
.L_35:
        /*0038*/ 	.byte	0x04, 0x17
        /*003a*/ 	.short	(.L_37 - .L_36)
.L_36:
        /*003c*/ 	.word	0x00000000
        /*0040*/ 	.short	0x0000
        /*0042*/ 	.short	0x0000
        /*0044*/ 	.byte	0x00, 0xf5, 0x21, 0x00


	//----- nvinfo : EIATTR_SPARSE_MMA_MASK
	.align		4
.L_37:
        /*0048*/ 	.byte	0x03, 0x50
        /*004a*/ 	.short	0x0000


	//----- nvinfo : EIATTR_MAXREG_COUNT
	.align		4
        /*004c*/ 	.byte	0x03, 0x1b
        /*004e*/ 	.short	0x00ff


	//----- nvinfo : EIATTR_MERCURY_ISA_VERSION
	.align		4
        /*0050*/ 	.byte	0x03, 0x5f
        /*0052*/ 	.short	0x0101


	//----- nvinfo : EIATTR_VRC_CTA_INIT_COUNT
	.align		4
        /*0054*/ 	.byte	0x02, 0x4a
	.zero		1
	.zero		1


	//----- nvinfo : EIATTR_EXIT_INSTR_OFFSETS
	.align		4
        /*0058*/ 	.byte	0x04, 0x1c
        /*005a*/ 	.short	(.L_39 - .L_38)


	//   ....[0]....
.L_38:
        /*005c*/ 	.word	0x000000c0


	//   ....[1]....
        /*0060*/ 	.word	0x00000160


	//----- nvinfo : EIATTR_CBANK_PARAM_SIZE
	.align		4
.L_39:
        /*0064*/ 	.byte	0x03, 0x19
        /*0066*/ 	.short	0x0018


	//----- nvinfo : EIATTR_PARAM_CBANK
	.align		4
        /*0068*/ 	.byte	0x04, 0x0a
        /*006a*/ 	.short	(.L_41 - .L_40)
	.align		4
.L_40:
        /*006c*/ 	.word	index@(.nv.constant0._ZN3brt4cuda6kernel25transpose_naive_2d_kernelIfEEvPKT_PS3_ii)
        /*0070*/ 	.short	0x0380
        /*0072*/ 	.short	0x0018


	//----- nvinfo : EIATTR_SW_WAR
	.align		4
.L_41:
        /*0074*/ 	.byte	0x04, 0x36
        /*0076*/ 	.short	(.L_43 - .L_42)
.L_42:
        /*0078*/ 	.word	0x00000008
.L_43:


//--------------------- .nv.callgraph             --------------------------
	.section	.nv.callgraph,"",@"SHT_CUDA_CALLGRAPH"
	.align	4
	.sectionentsize	8
	.align		4
        /*0000*/ 	.word	0x00000000
	.align		4
        /*0004*/ 	.word	0xffffffff
	.align		4
        /*0008*/ 	.word	0x00000000
	.align		4
        /*000c*/ 	.word	0xfffffffe
	.align		4
        /*0010*/ 	.word	0x00000000
	.align		4
        /*0014*/ 	.word	0xfffffffd
	.align		4
        /*0018*/ 	.word	0x00000000
	.align		4
        /*001c*/ 	.word	0xfffffffc


//--------------------- .text._ZN3brt4cuda6kernel25transpose_naive_2d_kernelI6__halfEEvPKT_PS4_ii --------------------------
	.section	.text._ZN3brt4cuda6kernel25transpose_naive_2d_kernelI6__halfEEvPKT_PS4_ii,"ax",@progbits
	.align	128
        .global         _ZN3brt4cuda6kernel25transpose_naive_2d_kernelI6__halfEEvPKT_PS4_ii
        .type           _ZN3brt4cuda6kernel25transpose_naive_2d_kernelI6__halfEEvPKT_PS4_ii,@function
        .size           _ZN3brt4cuda6kernel25transpose_naive_2d_kernelI6__halfEEvPKT_PS4_ii,(.L_x_2 - _ZN3brt4cuda6kernel25transpose_naive_2d_kernelI6__halfEEvPKT_PS4_ii)
        .other          _ZN3brt4cuda6kernel25transpose_naive_2d_kernelI6__halfEEvPKT_PS4_ii,@"STO_CUDA_ENTRY STV_DEFAULT"
_ZN3brt4cuda6kernel25transpose_naive_2d_kernelI6__halfEEvPKT_PS4_ii:
.text._ZN3brt4cuda6kernel25transpose_naive_2d_kernelI6__halfEEvPKT_PS4_ii:
[----:B------:R-:W-:Y:S01]  /*0000*/  LDC R1, c[0x0][0x37c] ;  /* 0x0000df00ff017b82 */ /* 0x000fe20000000800 */
[----:B------:R-:W0:Y:S07]  /*0010*/  S2R R3, SR_TID.X ;  /* 0x0000000000037919 */ /* 0x000e2e0000002100 */
[----:B------:R-:W0:Y:S01]  /*0020*/  S2UR UR4, SR_CTAID.X ;  /* 0x00000000000479c3 */ /* 0x000e220000002500 */
[----:B------:R-:W1:Y:S01]  /*0030*/  LDCU.64 UR6, c[0x0][0x390] ;  /* 0x00007200ff0677ac */ /* 0x000e620008000a00 */
[----:B------:R-:W2:Y:S06]  /*0040*/  S2R R2, SR_TID.Y ;  /* 0x0000000000027919 */ /* 0x000eac0000002200 */
[----:B------:R-:W0:Y:S08]  /*0050*/  LDC R0, c[0x0][0x360] ;  /* 0x0000d800ff007b82 */ /* 0x000e300000000800 */
[----:B------:R-:W2:Y:S08]  /*0060*/  S2UR UR5, SR_CTAID.Y ;  /* 0x00000000000579c3 */ /* 0x000eb00000002600 */
[----:B------:R-:W2:Y:S01]  /*0070*/  LDC R7, c[0x0][0x364] ;  /* 0x0000d900ff077b82 */ /* 0x000ea20000000800 */
[----:B0-----:R-:W-:-:S05]  /*0080*/  IMAD R0, R0, UR4, R3 ;  /* 0x0000000400007c24 */ /* 0x001fca000f8e0203 */
[----:B-1----:R-:W-:Y:S01]  /*0090*/  ISETP.GE.AND P0, PT, R0, UR7, PT ;  /* 0x0000000700007c0c */ /* 0x002fe2000bf06270 */
[----:B--2---:R-:W-:-:S05]  /*00a0*/  IMAD R7, R7, UR5, R2 ;  /* 0x0000000507077c24 */ /* 0x004fca000f8e0202 */
[----:B------:R-:W-:-:S13]  /*00b0*/  ISETP.GE.OR P0, PT, R7, UR6, P0 ;  /* 0x0000000607007c0c */ /* 0x000fda0008706670 */
[----:B------:R-:W-:Y:S05]  /*00c0*/  @P0 EXIT ;  /* 0x000000000000094d */ /* 0x000fea0003800000 */
[----:B------:R-:W0:Y:S01]  /*00d0*/  LDC.64 R4, c[0x0][0x380] ;  /* 0x0000e000ff047b82 */ /* 0x000e220000000a00 */
[----:B------:R-:W1:Y:S01]  /*00e0*/  LDCU.64 UR4, c[0x0][0x358] ;  /* 0x00006b00ff0477ac */ /* 0x000e620008000a00 */
[----:B------:R-:W-:-:S04]  /*00f0*/  IMAD R3, R7, UR7, R0 ;  /* 0x0000000707037c24 */ /* 0x000fc8000f8e0200 */
[----:B0-----:R-:W-:Y:S02]  /*0100*/  IMAD.WIDE R4, R3, 0x2, R4 ;  /* 0x0000000203047825 */ /* 0x001fe400078e0204 */
[----:B------:R-:W0:Y:S04]  /*0110*/  LDC.64 R2, c[0x0][0x388] ;  /* 0x0000e200ff027b82 */ /* 0x000e280000000a00 */
[----:B-1----:R-:W2:Y:S01]  /*0120*/  LDG.E.U16 R5, desc[UR4][R4.64] ;  /* 0x0000000404057981 */ /* 0x002ea2000c1e1500 */
[----:B------:R-:W-:-:S04]  /*0130*/  IMAD R7, R0, UR6, R7 ;  /* 0x0000000600077c24 */ /* 0x000fc8000f8e0207 */
[----:B0-----:R-:W-:-:S05]  /*0140*/  IMAD.WIDE R2, R7, 0x2, R2 ;  /* 0x0000000207027825 */ /* 0x001fca00078e0202 */
[----:B--2---:R-:W-:Y:S01]  /*0150*/  STG.E.U16 desc[UR4][R2.64], R5 ;  /* 0x0000000502007986 */ /* 0x004fe2000c101504 */
[----:B------:R-:W-:Y:S05]  /*0160*/  EXIT ;  /* 0x000000000000794d */ /* 0x000fea0003800000 */
.L_x_0:
[----:B------:R-:W-:-:S00]  /*0170*/  BRA `(.L_x_0) ;  /* 0xfffffffc00fc7947 */ /* 0x000fc0000383ffff */
[----:B------:R-:W-:-:S00]  /*0180*/  NOP ;  /* 0x0000000000007918 */ /* 0x000fc00000000000 */
[----:B------:R-:W-:-:S00]  /*0190*/  NOP ;  /* 0x0000000000007918 */ /* 0x000fc00000000000 */
[----:B------:R-:W-:-:S00]  /*01a0*/  NOP ;  /* 0x0000000000007918 */ /* 0x000fc00000000000 */
[----:B------:R-:W-:-:S00]  /*01b0*/  NOP ;  /* 0x0000000000007918 */ /* 0x000fc00000000000 */
[----:B------:R-:W-:-:S00]  /*01c0*/  NOP ;  /* 0x0000000000007918 */ /* 0x000fc00000000000 */
[----:B------:R-:W-:-:S00]  /*01d0*/  NOP ;  /* 0x0000000000007918 */ /* 0x000fc00000000000 */
[----:B------:R-:W-:-:S00]  /*01e0*/  NOP ;  /* 0x0000000000007918 */ /* 0x000fc00000000000 */
[----:B------:R-:W-:-:S00]  /*01f0*/  NOP ;  /* 0x0000000000007918 */ /* 0x000fc00000000000 */
.L_x_2:


//--------------------- .text._ZN3brt4cuda6kernel25transpose_naive_2d_kernelIfEEvPKT_PS3_ii --------------------------
	.section	.text._ZN3brt4cuda6kernel25transpose_naive_2d_kernelIfEEvPKT_PS3_ii,"ax",@progbits
	.align	128
        .global         _ZN3brt4cuda6kernel25transpose_naive_2d_kernelIfEEvPKT_PS3_ii
        .type           _ZN3brt4cuda6kernel25transpose_naive_2d_kernelIfEEvPKT_PS3_ii,@function
        .size           _ZN3brt4cuda6kernel25transpose_naive_2d_kernelIfEEvPKT_PS3_ii,(.L_x_3 - _ZN3brt4cuda6kernel25transpose_naive_2d_kernelIfEEvPKT_PS3_ii)
        .other          _ZN3brt4cuda6kernel25transpose_naive_2d_kernelIfEEvPKT_PS3_ii,@"STO_CUDA_ENTRY STV_DEFAULT"
_ZN3brt4cuda6kernel25transpose_naive_2d_kernelIfEEvPKT_PS3_ii:
.text._ZN3brt4cuda6kernel25transpose_naive_2d_kernelIfEEvPKT_PS3_ii:
        /* <DEDUP_REMOVED lines=18> */
[----:B-1----:R-:W2:Y:S01]  /*0120*/  LDG.E R3, desc[UR4][R2.64] ;  /* 0x0000000402037981 */ /* 0x002ea2000c1e1900 */
[----:B------:R-:W-:-:S04]  /*0130*/  IMAD R7, R0, UR6, R7 ;  /* 0x0000000600077c24 */ /* 0x000fc8000f8e0207 */
[----:B0-----:R-:W-:-:S05]  /*0140*/  IMAD.WIDE R4, R7, 0x4, R4 ;  /* 0x0000000407047825 */ /* 0x001fca00078e0204 */
[----:B--2---:R-:W-:Y:S01]  /*0150*/  STG.E desc[UR4][R4.64], R3 ;  /* 0x0000000304007986 */ /* 0x004fe2000c101904 */
[----:B------:R-:W-:Y:S05]  /*0160*/  EXIT ;  /* 0x000000000000794d */ /* 0x000fea0003800000 */
.L_x_1:
        /* <DEDUP_REMOVED lines=9> */
.L_x_3:


//--------------------- .nv.shared.reserved.0     --------------------------
	.section	.nv.shared.reserved.0,"aw",@nobits
	.weak		__nv_reservedSMEM_offset_0_alias
	.size		__nv_reservedSMEM_offset_0_alias, 0, 64
	.other		__nv_reservedSMEM_offset_0_alias,@"STO_CUDA_RESERVED_SHARED STV_DEFAULT"
__nv_reservedSMEM_offset_0_alias:
	.zero		0
	.zero		64


//--------------------- .nv.constant0._ZN3brt4cuda6kernel25transpose_naive_2d_kernelI6__halfEEvPKT_PS4_ii --------------------------
	.section	.nv.constant0._ZN3brt4cuda6kernel25transpose_naive_2d_kernelI6__halfEEvPKT_PS4_ii,"a",@progbits
	.sectionflags	@""
	.align	4
.nv.constant0._ZN3brt4cuda6kernel25transpose_naive_2d_kernelI6__halfEEvPKT_PS4_ii:
	.zero		920


//--------------------- .nv.constant0._ZN3brt4cuda6kernel25transpose_naive_2d_kernelIfEEvPKT_PS3_ii --------------------------
	.section	.nv.constant0._ZN3brt4cuda6kernel25transpose_naive_2d_kernelIfEEvPKT_PS3_ii,"a",@progbits
	.sectionflags	@""
	.align	4
.nv.constant0._ZN3brt4cuda6kernel25transpose_naive_2d_kernelIfEEvPKT_PS3_ii:
	.zero		920


//--------------------- SYMBOLS --------------------------

	.type		.nv.reservedSmem.offset0,@object
	.size		.nv.reservedSmem.offset0,0x4
